//
// Generated by NVIDIA NVVM Compiler
//
// Compiler Build ID: CL-36424714
// Cuda compilation tools, release 13.0, V13.0.88
// Based on NVVM 20.0.0
//

.version 9.0
.target sm_100
.address_size 64

	// .globl	default_function_kernel

.visible .entry default_function_kernel(
	.param .u64 .ptr .align 1 default_function_kernel_param_0,
	.param .u64 .ptr .align 1 default_function_kernel_param_1
)
.maxntid 28
{
	.reg .pred 	%p<4>;
	.reg .b32 	%r<33>;
	.reg .b32 	%f<10>;
	.reg .b64 	%rd<11>;

	ld.param.u64 	%rd3, [default_function_kernel_param_0];
	ld.param.u64 	%rd4, [default_function_kernel_param_1];
	cvta.to.global.u64 	%rd1, %rd4;
	cvta.to.global.u64 	%rd5, %rd3;
	mov.u32 	%r12, %ctaid.x;
	mov.u32 	%r13, %tid.x;
	mad.lo.s32 	%r14, %r12, 28, %r13;
	mul.wide.u32 	%rd6, %r14, 4;
	add.s64 	%rd2, %rd5, %rd6;
	mov.b32 	%r15, -8388611;
	st.global.u32 	[%rd2], %r15;
	mul.lo.s32 	%r16, %r14, 5;
	and.b32  	%r17, %r16, 7;
	setp.ne.s32 	%p1, %r17, 3;
	and.b32  	%r18, %r14, 7;
	mul.lo.s32 	%r19, %r18, 5;
	add.s32 	%r20, %r19, 5;
	shr.u32 	%r21, %r20, 3;
	shr.u32 	%r22, %r19, 3;
	shr.u32 	%r23, %r13, 2;
	mad.lo.s32 	%r24, %r12, 7, %r23;
	shr.u32 	%r25, %r24, 1;
	mad.lo.s32 	%r31, %r25, 10, %r22;
	selp.u32 	%r26, 1, 0, %p1;
	add.s32 	%r27, %r21, %r26;
	sub.s32 	%r2, %r27, %r22;
	mov.b32 	%r30, 0;
	mov.f32 	%f9, 0fFF7FFFFD;
	mov.u32 	%r29, %r31;
$L__BB0_1:
	setp.ge.s32 	%p2, %r30, %r2;
	@%p2 bra 	$L__BB0_3;
	mul.wide.u32 	%rd9, %r29, 4;
	add.s64 	%rd10, %rd1, %rd9;
	ld.global.nc.f32 	%f7, [%rd10];
	max.f32 	%f9, %f9, %f7;
	st.global.f32 	[%rd2], %f9;
	add.s32 	%r30, %r30, 1;
	add.s32 	%r29, %r29, 1;
	bra.uni 	$L__BB0_1;
$L__BB0_3:
	mov.b32 	%r32, 0;
$L__BB0_4:
	setp.lt.s32 	%p3, %r32, %r2;
	@%p3 bra 	$L__BB0_6;
	ret;
$L__BB0_6:
	mul.wide.u32 	%rd7, %r31, 4;
	add.s64 	%rd8, %rd1, %rd7;
	ld.global.nc.f32 	%f6, [%rd8+20];
	max.f32 	%f9, %f9, %f6;
	st.global.f32 	[%rd2], %f9;
	add.s32 	%r32, %r32, 1;
	add.s32 	%r31, %r31, 1;
	bra.uni 	$L__BB0_4;

}


// ===== COMPILED SASS (sm_100) =====

	.target	sm_100

	.elftype	@"ET_EXEC"


//--------------------- .note.nv.tkinfo           --------------------------
	.section	.note.nv.tkinfo,"",@"SHT_NOTE"
	.sectionflags	@"SHF_NOTE_NV_TKINFO"
	.tkinfo
        /*0018*/ 	.word	0x00000002
        /*0030*/ 	.string	""
        /*0030*/ 	.string	"ptxas"
        /*0030*/ 	.string	"Cuda compilation tools, release 13.0, V13.0.88"
        /*0030*/ 	.string	"Build cuda_13.0.r13.0/compiler.36424714_0"
        /*0030*/ 	.string	"-arch sm_100 -m 64 "



//--------------------- .note.nv.cuinfo           --------------------------
	.section	.note.nv.cuinfo,"",@"SHT_NOTE"
	.sectionflags	@"SHF_NOTE_NV_CUINFO"
        /*0018*/ 	.short	0x0002
        /*001a*/ 	.short	0x0064
        /*001c*/ 	.short	0x0082
	.zero		2


//--------------------- .nv.info                  --------------------------
	.section	.nv.info,"",@"SHT_CUDA_INFO"
	.align	4


	//----- nvinfo : EIATTR_REGCOUNT
	.align		4
        /*0000*/ 	.byte	0x04, 0x2f
        /*0002*/ 	.short	(.L_1 - .L_0)
	.align		4
.L_0:
        /*0004*/ 	.word	index@(default_function_kernel)
        /*0008*/ 	.word	0x00000010


	//----- nvinfo : EIATTR_FRAME_SIZE
	.align		4
.L_1:
        /*000c*/ 	.byte	0x04, 0x11
        /*000e*/ 	.short	(.L_3 - .L_2)
	.align		4
.L_2:
        /*0010*/ 	.word	index@(default_function_kernel)
        /*0014*/ 	.word	0x00000000


	//----- nvinfo : EIATTR_MIN_STACK_SIZE
	.align		4
.L_3:
        /*0018*/ 	.byte	0x04, 0x12
        /*001a*/ 	.short	(.L_5 - .L_4)
	.align		4
.L_4:
        /*001c*/ 	.word	index@(default_function_kernel)
        /*0020*/ 	.word	0x00000000
.L_5:


//--------------------- .nv.compat                --------------------------
	.section	.nv.compat,"",@"SHT_CUDA_COMPAT_INFO"
	.align	4
        /*0000*/ 	.byte	0x02, 0x09, 0x00, 0x00, 0x02, 0x02, 0x01, 0x00, 0x02, 0x05, 0x05, 0x00, 0x03, 0x07, 0x01, 0x01
        /*0010*/ 	.byte	0x02, 0x03, 0x00, 0x00, 0x02, 0x06, 0x01, 0x00, 0x04, 0x0b, 0x08, 0x00, 0x09, 0x00, 0x00, 0x00
        /*0020*/ 	.byte	0x00, 0x00, 0x00, 0x00


//--------------------- .nv.info.default_function_kernel --------------------------
	.section	.nv.info.default_function_kernel,"",@"SHT_CUDA_INFO"
	.sectionflags	@""
	.align	4


	//----- nvinfo : EIATTR_CUDA_API_VERSION
	.align		4
        /*0000*/ 	.byte	0x04, 0x37
        /*0002*/ 	.short	(.L_7 - .L_6)
.L_6:
        /*0004*/ 	.word	0x00000082


	//----- nvinfo : EIATTR_KPARAM_INFO
	.align		4
.L_7:
        /*0008*/ 	.byte	0x04, 0x17
        /*000a*/ 	.short	(.L_9 - .L_8)
.L_8:
        /*000c*/ 	.word	0x00000000
        /*0010*/ 	.short	0x0001
        /*0012*/ 	.short	0x0008
        /*0014*/ 	.byte	0x00, 0xf5, 0x21, 0x00


	//----- nvinfo : EIATTR_KPARAM_INFO
	.align		4
.L_9:
        /*0018*/ 	.byte	0x04, 0x17
        /*001a*/ 	.short	(.L_11 - .L_10)
.L_10:
        /*001c*/ 	.word	0x00000000
        /*0020*/ 	.short	0x0000
        /*0022*/ 	.short	0x0000
        /*0024*/ 	.byte	0x00, 0xf5, 0x21, 0x00


	//----- nvinfo : EIATTR_SPARSE_MMA_MASK
	.align		4
.L_11:
        /*0028*/ 	.byte	0x03, 0x50
        /*002a*/ 	.short	0x0000


	//----- nvinfo : EIATTR_MAXREG_COUNT
	.align		4
        /*002c*/ 	.byte	0x03, 0x1b
        /*002e*/ 	.short	0x00ff


	//----- nvinfo : EIATTR_MERCURY_ISA_VERSION
	.align		4
        /*0030*/ 	.byte	0x03, 0x5f
        /*0032*/ 	.short	0x0101


	//----- nvinfo : EIATTR_VRC_CTA_INIT_COUNT
	.align		4
        /*0034*/ 	.byte	0x02, 0x4a
	.zero		1
	.zero		1


	//----- nvinfo : EIATTR_EXIT_INSTR_OFFSETS
	.align		4
        /*0038*/ 	.byte	0x04, 0x1c
        /*003a*/ 	.short	(.L_13 - .L_12)


	//   ....[0]....
.L_12:
        /*003c*/ 	.word	0x00000290


	//   ....[1]....
        /*0040*/ 	.word	0x00000340


	//----- nvinfo : EIATTR_MAX_THREADS
	.align		4
.L_13:
        /*0044*/ 	.byte	0x04, 0x05
        /*0046*/ 	.short	(.L_15 - .L_14)
.L_14:
        /*0048*/ 	.word	0x0000001c
        /*004c*/ 	.word	0x00000001
        /*0050*/ 	.word	0x00000001


	//----- nvinfo : EIATTR_CRS_STACK_SIZE
	.align		4
.L_15:
        /*0054*/ 	.byte	0x04, 0x1e
        /*0056*/ 	.short	(.L_17 - .L_16)
.L_16:
        /*0058*/ 	.word	0x00000000


	//----- nvinfo : EIATTR_CBANK_PARAM_SIZE
	.align		4
.L_17:
        /*005c*/ 	.byte	0x03, 0x19
        /*005e*/ 	.short	0x0010


	//----- nvinfo : EIATTR_PARAM_CBANK
	.align		4
        /*0060*/ 	.byte	0x04, 0x0a
        /*0062*/ 	.short	(.L_19 - .L_18)
	.align		4
.L_18:
        /*0064*/ 	.word	index@(.nv.constant0.default_function_kernel)
        /*0068*/ 	.short	0x0380
        /*006a*/ 	.short	0x0010


	//----- nvinfo : EIATTR_SW_WAR
	.align		4
.L_19:
        /*006c*/ 	.byte	0x04, 0x36
        /*006e*/ 	.short	(.L_21 - .L_20)
.L_20:
        /*0070*/ 	.word	0x00000008
.L_21:


//--------------------- .nv.callgraph             --------------------------
	.section	.nv.callgraph,"",@"SHT_CUDA_CALLGRAPH"
	.align	4
	.sectionentsize	8
	.align		4
        /*0000*/ 	.word	0x00000000
	.align		4
        /*0004*/ 	.word	0xffffffff
	.align		4
        /*0008*/ 	.word	0x00000000
	.align		4
        /*000c*/ 	.word	0xfffffffe
	.align		4
        /*0010*/ 	.word	0x00000000
	.align		4
        /*0014*/ 	.word	0xfffffffd
	.align		4
        /*0018*/ 	.word	0x00000000
	.align		4
        /*001c*/ 	.word	0xfffffffc


//--------------------- .text.default_function_kernel --------------------------
	.section	.text.default_function_kernel,"ax",@progbits
	.align	128
        .global         default_function_kernel
        .type           default_function_kernel,@function
        .size           default_function_kernel,(.L_x_5 - default_function_kernel)
        .other          default_function_kernel,@"STO_CUDA_ENTRY STV_DEFAULT"
default_function_kernel:
.text.default_function_kernel:
[----:B------:R-:W-:Y:S01]  /*0000*/  LDC R1, c[0x0][0x37c] ;  /* 0x0000df00ff017b82 */ /* 0x000fe20000000800 */
[----:B------:R-:W0:Y:S07]  /*0010*/  S2R R9, SR_CTAID.X ;  /* 0x0000000000097919 */ /* 0x000e2e0000002500 */
[----:B------:R-:W1:Y:S01]  /*0020*/  LDC.64 R2, c[0x0][0x380] ;  /* 0x0000e000ff027b82 */ /* 0x000e620000000a00 */
[----:B------:R-:W2:Y:S01]  /*0030*/  LDCU.64 UR4, c[0x0][0x358] ;  /* 0x00006b00ff0477ac */ /* 0x000ea20008000a00 */
[----:B------:R-:W-:Y:S01]  /*0040*/  BSSY.RECONVERGENT B0, `(.L_x_0) ;  /* 0x0000024000007945 */ /* 0x000fe20003800200 */
[----:B------:R-:W0:Y:S02]  /*0050*/  S2R R6, SR_TID.X ;  /* 0x0000000000067919 */ /* 0x000e240000002100 */
[----:B0-----:R-:W-:-:S04]  /*0060*/  IMAD R5, R9, 0x1c, R6 ;  /* 0x0000001c09057824 */ /* 0x001fc800078e0206 */
[C---:B------:R-:W-:Y:S01]  /*0070*/  IMAD R0, R5.reuse, 0x5, RZ ;  /* 0x0000000505007824 */ /* 0x040fe200078e02ff */
[C---:B------:R-:W-:Y:S01]  /*0080*/  LOP3.LUT R4, R5.reuse, 0x7, RZ, 0xc0, !PT ;  /* 0x0000000705047812 */ /* 0x040fe200078ec0ff */
[----:B-1----:R-:W-:-:S03]  /*0090*/  IMAD.WIDE.U32 R2, R5, 0x4, R2 ;  /* 0x0000000405027825 */ /* 0x002fc600078e0002 */
[----:B------:R-:W-:Y:S01]  /*00a0*/  LOP3.LUT R0, R0, 0x7, RZ, 0xc0, !PT ;  /* 0x0000000700007812 */ /* 0x000fe200078ec0ff */
[----:B------:R-:W-:-:S03]  /*00b0*/  IMAD R4, R4, 0x5, RZ ;  /* 0x0000000504047824 */ /* 0x000fc600078e02ff */
[----:B------:R-:W-:Y:S01]  /*00c0*/  ISETP.NE.AND P0, PT, R0, 0x3, PT ;  /* 0x000000030000780c */ /* 0x000fe20003f05270 */
[----:B------:R-:W-:Y:S01]  /*00d0*/  VIADD R0, R4, 0x5 ;  /* 0x0000000504007836 */ /* 0x000fe20000000000 */
[----:B------:R-:W-:-:S04]  /*00e0*/  SHF.R.U32.HI R4, RZ, 0x3, R4 ;  /* 0x00000003ff047819 */ /* 0x000fc80000011604 */
[----:B------:R-:W-:Y:S02]  /*00f0*/  SHF.R.U32.HI R8, RZ, 0x3, R0 ;  /* 0x00000003ff087819 */ /* 0x000fe40000011600 */
[----:B------:R-:W-:Y:S02]  /*0100*/  LEA.HI R7, R0, 0x1, RZ, 0x1d ;  /* 0x0000000100077811 */ /* 0x000fe400078fe8ff */
[----:B------:R-:W-:-:S03]  /*0110*/  SHF.R.U32.HI R0, RZ, 0x2, R6 ;  /* 0x00000002ff007819 */ /* 0x000fc60000011606 */
[----:B------:R-:W-:Y:S02]  /*0120*/  @!P0 IMAD.MOV R7, RZ, RZ, R8 ;  /* 0x000000ffff078224 */ /* 0x000fe400078e0208 */
[----:B------:R-:W-:Y:S02]  /*0130*/  IMAD R0, R9, 0x7, R0 ;  /* 0x0000000709007824 */ /* 0x000fe400078e0200 */
[----:B------:R-:W-:Y:S01]  /*0140*/  IMAD.IADD R13, R7, 0x1, -R4 ;  /* 0x00000001070d7824 */ /* 0x000fe200078e0a04 */
[----:B------:R-:W-:Y:S01]  /*0150*/  MOV R7, 0xff7ffffd ;  /* 0xff7ffffd00077802 */ /* 0x000fe20000000f00 */
[----:B------:R-:W-:Y:S01]  /*0160*/  IMAD.MOV.U32 R9, RZ, RZ, -0x800003 ;  /* 0xff7ffffdff097424 */ /* 0x000fe200078e00ff */
[----:B------:R-:W-:Y:S02]  /*0170*/  SHF.R.U32.HI R5, RZ, 0x1, R0 ;  /* 0x00000001ff057819 */ /* 0x000fe40000011600 */
[C---:B------:R-:W-:Y:S01]  /*0180*/  ISETP.GT.AND P1, PT, R13.reuse, RZ, PT ;  /* 0x000000ff0d00720c */ /* 0x040fe20003f24270 */
[----:B--2---:R0:W-:Y:S01]  /*0190*/  STG.E desc[UR4][R2.64], R7 ;  /* 0x0000000702007986 */ /* 0x0041e2000c101904 */
[----:B------:R-:W-:Y:S01]  /*01a0*/  ISETP.GT.AND P0, PT, R13, RZ, PT ;  /* 0x000000ff0d00720c */ /* 0x000fe20003f04270 */
[----:B------:R-:W-:-:S10]  /*01b0*/  IMAD R0, R5, 0xa, R4 ;  /* 0x0000000a05007824 */ /* 0x000fd400078e0204 */
[----:B0-----:R-:W-:Y:S05]  /*01c0*/  @!P1 BRA `(.L_x_1) ;  /* 0x00000000002c9947 */ /* 0x001fea0003800000 */
[----:B------:R-:W0:Y:S01]  /*01d0*/  LDC.64 R6, c[0x0][0x388] ;  /* 0x0000e200ff067b82 */ /* 0x000e220000000a00 */
[----:B------:R-:W-:Y:S02]  /*01e0*/  HFMA2 R8, -RZ, RZ, 0, 0 ;  /* 0x00000000ff087431 */ /* 0x000fe400000001ff */
[----:B------:R-:W-:-:S07]  /*01f0*/  IMAD.MOV.U32 R11, RZ, RZ, R0 ;  /* 0x000000ffff0b7224 */ /* 0x000fce00078e0000 */
.L_x_2:
[----:B0-----:R-:W-:-:S06]  /*0200*/  IMAD.WIDE.U32 R4, R11, 0x4, R6 ;  /* 0x000000040b047825 */ /* 0x001fcc00078e0006 */
[----:B------:R-:W2:Y:S01]  /*0210*/  LDG.E.CONSTANT R4, desc[UR4][R4.64] ;  /* 0x0000000404047981 */ /* 0x000ea2000c1e9900 */
[----:B------:R-:W-:Y:S02]  /*0220*/  VIADD R8, R8, 0x1 ;  /* 0x0000000108087836 */ /* 0x000fe40000000000 */
[----:B------:R-:W-:-:S03]  /*0230*/  VIADD R11, R11, 0x1 ;  /* 0x000000010b0b7836 */ /* 0x000fc60000000000 */
[----:B------:R-:W-:Y:S02]  /*0240*/  ISETP.GE.AND P1, PT, R8, R13, PT ;  /* 0x0000000d0800720c */ /* 0x000fe40003f26270 */
[----:B-12---:R-:W-:-:S05]  /*0250*/  FMNMX R9, R4, R9, !PT ;  /* 0x0000000904097209 */ /* 0x006fca0007800000 */
[----:B------:R1:W-:Y:S06]  /*0260*/  STG.E desc[UR4][R2.64], R9 ;  /* 0x0000000902007986 */ /* 0x0003ec000c101904 */
[----:B------:R-:W-:Y:S05]  /*0270*/  @!P1 BRA `(.L_x_2) ;  /* 0xfffffffc00e09947 */ /* 0x000fea000383ffff */
.L_x_1:
[----:B------:R-:W-:Y:S05]  /*0280*/  BSYNC.RECONVERGENT B0 ;  /* 0x0000000000007941 */ /* 0x000fea0003800200 */
.L_x_0:
[----:B------:R-:W-:Y:S05]  /*0290*/  @!P0 EXIT ;  /* 0x000000000000894d */ /* 0x000fea0003800000 */
[----:B------:R-:W0:Y:S01]  /*02a0*/  LDC.64 R6, c[0x0][0x388] ;  /* 0x0000e200ff067b82 */ /* 0x000e220000000a00 */
[----:B------:R-:W-:-:S07]  /*02b0*/  MOV R8, RZ ;  /* 0x000000ff00087202 */ /* 0x000fce0000000f00 */
.L_x_3:
[----:B0-----:R-:W-:-:S06]  /*02c0*/  IMAD.WIDE.U32 R4, R0, 0x4, R6 ;  /* 0x0000000400047825 */ /* 0x001fcc00078e0006 */
[----:B------:R-:W1:Y:S01]  /*02d0*/  LDG.E.CONSTANT R4, desc[UR4][R4.64+0x14] ;  /* 0x0000140404047981 */ /* 0x000e62000c1e9900 */
[----:B------:R-:W-:Y:S01]  /*02e0*/  VIADD R8, R8, 0x1 ;  /* 0x0000000108087836 */ /* 0x000fe20000000000 */
[----:B------:R-:W-:-:S04]  /*02f0*/  IADD3 R0, PT, PT, R0, 0x1, RZ ;  /* 0x0000000100007810 */ /* 0x000fc80007ffe0ff */
[----:B------:R-:W-:Y:S02]  /*0300*/  ISETP.GE.AND P0, PT, R8, R13, PT ;  /* 0x0000000d0800720c */ /* 0x000fe40003f06270 */
[----:B-12---:R-:W-:-:S05]  /*0310*/  FMNMX R9, R4, R9, !PT ;  /* 0x0000000904097209 */ /* 0x006fca0007800000 */
[----:B------:R2:W-:Y:S06]  /*0320*/  STG.E desc[UR4][R2.64], R9 ;  /* 0x0000000902007986 */ /* 0x0005ec000c101904 */
[----:B------:R-:W-:Y:S05]  /*0330*/  @!P0 BRA `(.L_x_3) ;  /* 0xfffffffc00e08947 */ /* 0x000fea000383ffff */
[----:B------:R-:W-:Y:S05]  /*0340*/  EXIT ;  /* 0x000000000000794d */ /* 0x000fea0003800000 */
.L_x_4:
[----:B------:R-:W-:-:S00]  /*0350*/  BRA `(.L_x_4) ;  /* 0xfffffffc00fc7947 */ /* 0x000fc0000383ffff */
[----:B------:R-:W-:-:S00]  /*0360*/  NOP ;  /* 0x0000000000007918 */ /* 0x000fc00000000000 */
        /* <DEDUP_REMOVED lines=9> */
.L_x_5:


//--------------------- .nv.shared.reserved.0     --------------------------
	.section	.nv.shared.reserved.0,"aw",@nobits
	.weak		__nv_reservedSMEM_offset_0_alias
	.size		__nv_reservedSMEM_offset_0_alias, 0, 64
	.other		__nv_reservedSMEM_offset_0_alias,@"STO_CUDA_RESERVED_SHARED STV_DEFAULT"
__nv_reservedSMEM_offset_0_alias:
	.zero		0
	.zero		64


//--------------------- .nv.constant0.default_function_kernel --------------------------
	.section	.nv.constant0.default_function_kernel,"a",@progbits
	.sectionflags	@""
	.align	4
.nv.constant0.default_function_kernel:
	.zero		912


//--------------------- SYMBOLS --------------------------

	.type		.nv.reservedSmem.offset0,@object
	.size		.nv.reservedSmem.offset0,0x4
